//
// Generated by NVIDIA NVVM Compiler
//
// Compiler Build ID: CL-36424714
// Cuda compilation tools, release 13.0, V13.0.88
// Based on NVVM 20.0.0
//

.version 9.0
.target sm_100
.address_size 64

	// .globl	_Z3runPhjjPjS0_
// _ZZ3runPhjjPjS0_E6counts has been demoted

.visible .entry _Z3runPhjjPjS0_(
	.param .u64 .ptr .align 1 _Z3runPhjjPjS0__param_0,
	.param .u32 _Z3runPhjjPjS0__param_1,
	.param .u32 _Z3runPhjjPjS0__param_2,
	.param .u64 .ptr .align 1 _Z3runPhjjPjS0__param_3,
	.param .u64 .ptr .align 1 _Z3runPhjjPjS0__param_4
)
{
	.reg .pred 	%p<15>;
	.reg .b16 	%rs<6>;
	.reg .b32 	%r<123>;
	.reg .b64 	%rd<34>;
	// demoted variable
	.shared .align 4 .b8 _ZZ3runPhjjPjS0_E6counts[2048];
	ld.param.u64 	%rd11, [_Z3runPhjjPjS0__param_0];
	ld.param.u32 	%r56, [_Z3runPhjjPjS0__param_1];
	ld.param.u64 	%rd12, [_Z3runPhjjPjS0__param_3];
	ld.param.u64 	%rd13, [_Z3runPhjjPjS0__param_4];
	cvta.to.global.u64 	%rd1, %rd13;
	cvta.to.global.u64 	%rd14, %rd12;
	mov.u32 	%r57, %ctaid.x;
	mul.wide.u32 	%rd15, %r57, 8;
	add.s64 	%rd16, %rd14, %rd15;
	ld.global.u32 	%r1, [%rd16];
	ld.global.u32 	%r2, [%rd16+4];
	mul.wide.u32 	%rd2, %r57, 2048;
	mov.u32 	%r122, %tid.x;
	setp.gt.u32 	%p1, %r122, 511;
	@%p1 bra 	$L__BB0_7;
	mov.u32 	%r4, %ntid.x;
	add.s32 	%r58, %r122, %r4;
	max.u32 	%r59, %r58, 512;
	setp.lt.u32 	%p2, %r58, 512;
	selp.u32 	%r60, 1, 0, %p2;
	add.s32 	%r61, %r58, %r60;
	sub.s32 	%r62, %r59, %r61;
	div.u32 	%r63, %r62, %r4;
	add.s32 	%r5, %r63, %r60;
	and.b32  	%r64, %r5, 3;
	setp.eq.s32 	%p3, %r64, 3;
	mov.u32 	%r113, %r122;
	@%p3 bra 	$L__BB0_4;
	add.s32 	%r65, %r5, 1;
	and.b32  	%r66, %r65, 3;
	shl.b32 	%r67, %r122, 2;
	mov.u32 	%r68, _ZZ3runPhjjPjS0_E6counts;
	add.s32 	%r110, %r68, %r67;
	shl.b32 	%r7, %r4, 2;
	neg.s32 	%r109, %r66;
	mad.lo.s32 	%r113, %r4, %r66, %r122;
$L__BB0_3:
	.pragma "nounroll";
	mov.b32 	%r69, 0;
	st.shared.u32 	[%r110], %r69;
	add.s32 	%r110, %r110, %r7;
	add.s32 	%r109, %r109, 1;
	setp.ne.s32 	%p4, %r109, 0;
	@%p4 bra 	$L__BB0_3;
$L__BB0_4:
	setp.lt.u32 	%p5, %r5, 3;
	@%p5 bra 	$L__BB0_7;
	shl.b32 	%r15, %r4, 2;
	shl.b32 	%r70, %r113, 2;
	mov.u32 	%r71, _ZZ3runPhjjPjS0_E6counts;
	add.s32 	%r112, %r71, %r70;
	shl.b32 	%r17, %r4, 4;
	shl.b32 	%r18, %r4, 3;
	mul.lo.s32 	%r19, %r4, 12;
$L__BB0_6:
	mov.b32 	%r72, 0;
	st.shared.u32 	[%r112], %r72;
	add.s32 	%r73, %r112, %r15;
	st.shared.u32 	[%r73], %r72;
	add.s32 	%r74, %r112, %r18;
	st.shared.u32 	[%r74], %r72;
	add.s32 	%r75, %r112, %r19;
	st.shared.u32 	[%r75], %r72;
	add.s32 	%r113, %r113, %r15;
	add.s32 	%r112, %r112, %r17;
	setp.lt.u32 	%p6, %r113, 512;
	@%p6 bra 	$L__BB0_6;
$L__BB0_7:
	bar.sync 	0;
	setp.ge.u32 	%p7, %r122, %r56;
	@%p7 bra 	$L__BB0_10;
	cvta.to.global.u64 	%rd3, %rd11;
	mov.u32 	%r24, %ntid.x;
	mad.lo.s32 	%r76, %r56, %r2, %r56;
	cvt.u64.u32 	%rd4, %r76;
	mad.lo.s32 	%r77, %r56, %r1, %r56;
	cvt.u64.u32 	%rd5, %r77;
	mov.u32 	%r79, _ZZ3runPhjjPjS0_E6counts;
	mov.u32 	%r114, %r122;
$L__BB0_9:
	cvt.u64.u32 	%rd17, %r114;
	add.s64 	%rd18, %rd17, %rd5;
	add.s64 	%rd19, %rd3, %rd18;
	ld.global.u8 	%rs1, [%rd19];
	shl.b16 	%rs2, %rs1, 4;
	add.s64 	%rd20, %rd17, %rd4;
	add.s64 	%rd21, %rd3, %rd20;
	ld.global.u8 	%rs3, [%rd21];
	or.b16  	%rs4, %rs2, %rs3;
	and.b16  	%rs5, %rs4, 255;
	mul.wide.u16 	%r78, %rs5, 8;
	add.s32 	%r80, %r79, %r78;
	add.s64 	%rd22, %rd3, %rd17;
	ld.global.u8 	%r81, [%rd22];
	atom.shared.add.u32 	%r82, [%r80], %r81;
	atom.shared.add.u32 	%r83, [%r80+4], 1;
	add.s32 	%r114, %r114, %r24;
	setp.lt.u32 	%p8, %r114, %r56;
	@%p8 bra 	$L__BB0_9;
$L__BB0_10:
	setp.gt.u32 	%p9, %r122, 511;
	bar.sync 	0;
	@%p9 bra 	$L__BB0_17;
	mov.u32 	%r27, %ntid.x;
	add.s32 	%r84, %r122, %r27;
	max.u32 	%r85, %r84, 512;
	setp.lt.u32 	%p10, %r84, 512;
	selp.u32 	%r86, 1, 0, %p10;
	add.s32 	%r87, %r84, %r86;
	sub.s32 	%r88, %r85, %r87;
	div.u32 	%r89, %r88, %r27;
	add.s32 	%r28, %r89, %r86;
	and.b32  	%r90, %r28, 3;
	setp.eq.s32 	%p11, %r90, 3;
	@%p11 bra 	$L__BB0_14;
	add.s32 	%r91, %r28, 1;
	and.b32  	%r92, %r91, 3;
	mul.wide.u32 	%rd23, %r122, 4;
	add.s64 	%rd24, %rd2, %rd23;
	add.s64 	%rd33, %rd1, %rd24;
	mul.wide.u32 	%rd7, %r27, 4;
	shl.b32 	%r93, %r122, 2;
	mov.u32 	%r94, _ZZ3runPhjjPjS0_E6counts;
	add.s32 	%r116, %r94, %r93;
	shl.b32 	%r30, %r27, 2;
	neg.s32 	%r115, %r92;
	mad.lo.s32 	%r122, %r27, %r92, %r122;
$L__BB0_13:
	.pragma "nounroll";
	ld.shared.u32 	%r95, [%r116];
	st.global.u32 	[%rd33], %r95;
	add.s64 	%rd33, %rd33, %rd7;
	add.s32 	%r116, %r116, %r30;
	add.s32 	%r115, %r115, 1;
	setp.ne.s32 	%p12, %r115, 0;
	@%p12 bra 	$L__BB0_13;
$L__BB0_14:
	setp.lt.u32 	%p13, %r28, 3;
	@%p13 bra 	$L__BB0_17;
	add.s64 	%rd10, %rd1, %rd2;
	shl.b32 	%r96, %r27, 1;
	add.s32 	%r121, %r122, %r96;
	shl.b32 	%r39, %r27, 2;
	mad.lo.s32 	%r120, %r27, 3, %r122;
	add.s32 	%r119, %r27, %r122;
	shl.b32 	%r97, %r122, 2;
	mov.u32 	%r98, _ZZ3runPhjjPjS0_E6counts;
	add.s32 	%r118, %r98, %r97;
	shl.b32 	%r43, %r27, 4;
	shl.b32 	%r44, %r27, 3;
	mul.lo.s32 	%r45, %r27, 12;
$L__BB0_16:
	ld.shared.u32 	%r99, [%r118];
	mul.wide.u32 	%rd25, %r122, 4;
	add.s64 	%rd26, %rd10, %rd25;
	st.global.u32 	[%rd26], %r99;
	add.s32 	%r100, %r122, %r27;
	add.s32 	%r101, %r118, %r39;
	ld.shared.u32 	%r102, [%r101];
	mul.wide.u32 	%rd27, %r119, 4;
	add.s64 	%rd28, %rd10, %rd27;
	st.global.u32 	[%rd28], %r102;
	add.s32 	%r103, %r100, %r27;
	add.s32 	%r104, %r118, %r44;
	ld.shared.u32 	%r105, [%r104];
	mul.wide.u32 	%rd29, %r121, 4;
	add.s64 	%rd30, %rd10, %rd29;
	st.global.u32 	[%rd30], %r105;
	add.s32 	%r106, %r103, %r27;
	add.s32 	%r107, %r118, %r45;
	ld.shared.u32 	%r108, [%r107];
	mul.wide.u32 	%rd31, %r120, 4;
	add.s64 	%rd32, %rd10, %rd31;
	st.global.u32 	[%rd32], %r108;
	add.s32 	%r122, %r106, %r27;
	add.s32 	%r121, %r121, %r39;
	add.s32 	%r120, %r120, %r39;
	add.s32 	%r119, %r119, %r39;
	add.s32 	%r118, %r118, %r43;
	setp.lt.u32 	%p14, %r122, 512;
	@%p14 bra 	$L__BB0_16;
$L__BB0_17:
	ret;

}


// ===== COMPILED SASS (sm_100) =====

	.target	sm_100

	.elftype	@"ET_EXEC"


//--------------------- .note.nv.tkinfo           --------------------------
	.section	.note.nv.tkinfo,"",@"SHT_NOTE"
	.sectionflags	@"SHF_NOTE_NV_TKINFO"
	.tkinfo
        /*0018*/ 	.word	0x00000002
        /*0030*/ 	.string	""
        /*0030*/ 	.string	"ptxas"
        /*0030*/ 	.string	"Cuda compilation tools, release 13.0, V13.0.88"
        /*0030*/ 	.string	"Build cuda_13.0.r13.0/compiler.36424714_0"
        /*0030*/ 	.string	"-arch sm_100 -m 64 "



//--------------------- .note.nv.cuinfo           --------------------------
	.section	.note.nv.cuinfo,"",@"SHT_NOTE"
	.sectionflags	@"SHF_NOTE_NV_CUINFO"
        /*0018*/ 	.short	0x0002
        /*001a*/ 	.short	0x0064
        /*001c*/ 	.short	0x0082
	.zero		2


//--------------------- .nv.info                  --------------------------
	.section	.nv.info,"",@"SHT_CUDA_INFO"
	.align	4


	//----- nvinfo : EIATTR_REGCOUNT
	.align		4
        /*0000*/ 	.byte	0x04, 0x2f
        /*0002*/ 	.short	(.L_1 - .L_0)
	.align		4
.L_0:
        /*0004*/ 	.word	index@(_Z3runPhjjPjS0_)
        /*0008*/ 	.word	0x0000001a


	//----- nvinfo : EIATTR_FRAME_SIZE
	.align		4
.L_1:
        /*000c*/ 	.byte	0x04, 0x11
        /*000e*/ 	.short	(.L_3 - .L_2)
	.align		4
.L_2:
        /*0010*/ 	.word	index@(_Z3runPhjjPjS0_)
        /*0014*/ 	.word	0x00000000


	//----- nvinfo : EIATTR_MIN_STACK_SIZE
	.align		4
.L_3:
        /*0018*/ 	.byte	0x04, 0x12
        /*001a*/ 	.short	(.L_5 - .L_4)
	.align		4
.L_4:
        /*001c*/ 	.word	index@(_Z3runPhjjPjS0_)
        /*0020*/ 	.word	0x00000000
.L_5:


//--------------------- .nv.compat                --------------------------
	.section	.nv.compat,"",@"SHT_CUDA_COMPAT_INFO"
	.align	4
        /*0000*/ 	.byte	0x02, 0x09, 0x00, 0x00, 0x02, 0x02, 0x01, 0x00, 0x02, 0x05, 0x05, 0x00, 0x03, 0x07, 0x01, 0x01
        /*0010*/ 	.byte	0x02, 0x03, 0x00, 0x00, 0x02, 0x06, 0x01, 0x00, 0x04, 0x0b, 0x08, 0x00, 0x09, 0x00, 0x00, 0x00
        /*0020*/ 	.byte	0x00, 0x00, 0x00, 0x00


//--------------------- .nv.info._Z3runPhjjPjS0_  --------------------------
	.section	.nv.info._Z3runPhjjPjS0_,"",@"SHT_CUDA_INFO"
	.sectionflags	@""
	.align	4


	//----- nvinfo : EIATTR_CUDA_API_VERSION
	.align		4
        /*0000*/ 	.byte	0x04, 0x37
        /*0002*/ 	.short	(.L_7 - .L_6)
.L_6:
        /*0004*/ 	.word	0x00000082


	//----- nvinfo : EIATTR_KPARAM_INFO
	.align		4
.L_7:
        /*0008*/ 	.byte	0x04, 0x17
        /*000a*/ 	.short	(.L_9 - .L_8)
.L_8:
        /*000c*/ 	.word	0x00000000
        /*0010*/ 	.short	0x0004
        /*0012*/ 	.short	0x0018
        /*0014*/ 	.byte	0x00, 0xf5, 0x21, 0x00


	//----- nvinfo : EIATTR_KPARAM_INFO
	.align		4
.L_9:
        /*0018*/ 	.byte	0x04, 0x17
        /*001a*/ 	.short	(.L_11 - .L_10)
.L_10:
        /*001c*/ 	.word	0x00000000
        /*0020*/ 	.short	0x0003
        /*0022*/ 	.short	0x0010
        /*0024*/ 	.byte	0x00, 0xf5, 0x21, 0x00


	//----- nvinfo : EIATTR_KPARAM_INFO
	.align		4
.L_11:
        /*0028*/ 	.byte	0x04, 0x17
        /*002a*/ 	.short	(.L_13 - .L_12)
.L_12:
        /*002c*/ 	.word	0x00000000
        /*0030*/ 	.short	0x0002
        /*0032*/ 	.short	0x000c
        /*0034*/ 	.byte	0x00, 0xf0, 0x11, 0x00


	//----- nvinfo : EIATTR_KPARAM_INFO
	.align		4
.L_13:
        /*0038*/ 	.byte	0x04, 0x17
        /*003a*/ 	.short	(.L_15 - .L_14)
.L_14:
        /*003c*/ 	.word	0x00000000
        /*0040*/ 	.short	0x0001
        /*0042*/ 	.short	0x0008
        /*0044*/ 	.byte	0x00, 0xf0, 0x11, 0x00


	//----- nvinfo : EIATTR_KPARAM_INFO
	.align		4
.L_15:
        /*0048*/ 	.byte	0x04, 0x17
        /*004a*/ 	.short	(.L_17 - .L_16)
.L_16:
        /*004c*/ 	.word	0x00000000
        /*0050*/ 	.short	0x0000
        /*0052*/ 	.short	0x0000
        /*0054*/ 	.byte	0x00, 0xf5, 0x21, 0x00


	//----- nvinfo : EIATTR_SPARSE_MMA_MASK
	.align		4
.L_17:
        /*0058*/ 	.byte	0x03, 0x50
        /*005a*/ 	.short	0x0000


	//----- nvinfo : EIATTR_MAXREG_COUNT
	.align		4
        /*005c*/ 	.byte	0x03, 0x1b
        /*005e*/ 	.short	0x00ff


	//----- nvinfo : EIATTR_NUM_BARRIERS
	.align		4
        /*0060*/ 	.byte	0x02, 0x4c
        /*0062*/ 	.byte	0x01
	.zero		1


	//----- nvinfo : EIATTR_MERCURY_ISA_VERSION
	.align		4
        /*0064*/ 	.byte	0x03, 0x5f
        /*0066*/ 	.short	0x0101


	//----- nvinfo : EIATTR_VRC_CTA_INIT_COUNT
	.align		4
        /*0068*/ 	.byte	0x02, 0x4a
	.zero		1
	.zero		1


	//----- nvinfo : EIATTR_EXIT_INSTR_OFFSETS
	.align		4
        /*006c*/ 	.byte	0x04, 0x1c
        /*006e*/ 	.short	(.L_19 - .L_18)


	//   ....[0]....
.L_18:
        /*0070*/ 	.word	0x000006b0


	//   ....[1]....
        /*0074*/ 	.word	0x00000a00


	//   ....[2]....
        /*0078*/ 	.word	0x00000c20


	//----- nvinfo : EIATTR_CRS_STACK_SIZE
	.align		4
.L_19:
        /*007c*/ 	.byte	0x04, 0x1e
        /*007e*/ 	.short	(.L_21 - .L_20)
.L_20:
        /*0080*/ 	.word	0x00000000


	//----- nvinfo : EIATTR_CBANK_PARAM_SIZE
	.align		4
.L_21:
        /*0084*/ 	.byte	0x03, 0x19
        /*0086*/ 	.short	0x0020


	//----- nvinfo : EIATTR_PARAM_CBANK
	.align		4
        /*0088*/ 	.byte	0x04, 0x0a
        /*008a*/ 	.short	(.L_23 - .L_22)
	.align		4
.L_22:
        /*008c*/ 	.word	index@(.nv.constant0._Z3runPhjjPjS0_)
        /*0090*/ 	.short	0x0380
        /*0092*/ 	.short	0x0020


	//----- nvinfo : EIATTR_SW_WAR
	.align		4
.L_23:
        /*0094*/ 	.byte	0x04, 0x36
        /*0096*/ 	.short	(.L_25 - .L_24)
.L_24:
        /*0098*/ 	.word	0x00000008
.L_25:


//--------------------- .nv.callgraph             --------------------------
	.section	.nv.callgraph,"",@"SHT_CUDA_CALLGRAPH"
	.align	4
	.sectionentsize	8
	.align		4
        /*0000*/ 	.word	0x00000000
	.align		4
        /*0004*/ 	.word	0xffffffff
	.align		4
        /*0008*/ 	.word	0x00000000
	.align		4
        /*000c*/ 	.word	0xfffffffe
	.align		4
        /*0010*/ 	.word	0x00000000
	.align		4
        /*0014*/ 	.word	0xfffffffd
	.align		4
        /*0018*/ 	.word	0x00000000
	.align		4
        /*001c*/ 	.word	0xfffffffc


//--------------------- .text._Z3runPhjjPjS0_     --------------------------
	.section	.text._Z3runPhjjPjS0_,"ax",@progbits
	.align	128
        .global         _Z3runPhjjPjS0_
        .type           _Z3runPhjjPjS0_,@function
        .size           _Z3runPhjjPjS0_,(.L_x_14 - _Z3runPhjjPjS0_)
        .other          _Z3runPhjjPjS0_,@"STO_CUDA_ENTRY STV_DEFAULT"
_Z3runPhjjPjS0_:
.text._Z3runPhjjPjS0_:
[----:B------:R-:W-:Y:S01]  /*0000*/  LDC R1, c[0x0][0x37c] ;  /* 0x0000df00ff017b82 */ /* 0x000fe20000000800 */
[----:B------:R-:W0:Y:S07]  /*0010*/  S2R R3, SR_CTAID.X ;  /* 0x0000000000037919 */ /* 0x000e2e0000002500 */
[----:B------:R-:W0:Y:S01]  /*0020*/  LDC.64 R6, c[0x0][0x390] ;  /* 0x0000e400ff067b82 */ /* 0x000e220000000a00 */
[----:B------:R-:W1:Y:S01]  /*0030*/  LDCU.64 UR6, c[0x0][0x358] ;  /* 0x00006b00ff0677ac */ /* 0x000e620008000a00 */
[----:B0-----:R-:W-:-:S05]  /*0040*/  IMAD.WIDE.U32 R6, R3, 0x8, R6 ;  /* 0x0000000803067825 */ /* 0x001fca00078e0006 */
[----:B-1----:R0:W5:Y:S04]  /*0050*/  LDG.E R4, desc[UR6][R6.64] ;  /* 0x0000000606047981 */ /* 0x002168000c1e1900 */
[----:B------:R0:W5:Y:S01]  /*0060*/  LDG.E R5, desc[UR6][R6.64+0x4] ;  /* 0x0000040606057981 */ /* 0x000162000c1e1900 */
[----:B------:R-:W-:Y:S01]  /*0070*/  BSSY.RECONVERGENT B0, `(.L_x_0) ;  /* 0x0000042000007945 */ /* 0x000fe20003800200 */
[----:B------:R-:W-:Y:S01]  /*0080*/  IMAD.WIDE.U32 R2, R3, 0x800, RZ ;  /* 0x0000080003027825 */ /* 0x000fe200078e00ff */
[----:B------:R-:W1:Y:S02]  /*0090*/  S2R R0, SR_TID.X ;  /* 0x0000000000007919 */ /* 0x000e640000002100 */
[----:B-1----:R-:W-:-:S13]  /*00a0*/  ISETP.GT.U32.AND P0, PT, R0, 0x1ff, PT ;  /* 0x000001ff0000780c */ /* 0x002fda0003f04070 */
[----:B0-----:R-:W-:Y:S05]  /*00b0*/  @P0 BRA `(.L_x_1) ;  /* 0x0000000000f40947 */ /* 0x001fea0003800000 */
[----:B------:R-:W0:Y:S01]  /*00c0*/  LDC R7, c[0x0][0x360] ;  /* 0x0000d800ff077b82 */ /* 0x000e220000000800 */
[----:B------:R-:W-:Y:S01]  /*00d0*/  BSSY.RECONVERGENT B1, `(.L_x_2) ;  /* 0x000002b000017945 */ /* 0x000fe20003800200 */
[----:B0-----:R-:W0:Y:S01]  /*00e0*/  I2F.U32.RP R12, R7 ;  /* 0x00000007000c7306 */ /* 0x001e220000209000 */
[----:B------:R-:W-:Y:S01]  /*00f0*/  IMAD.IADD R6, R0, 0x1, R7 ;  /* 0x0000000100067824 */ /* 0x000fe200078e0207 */
[----:B------:R-:W-:-:S04]  /*0100*/  ISETP.NE.U32.AND P2, PT, R7, RZ, PT ;  /* 0x000000ff0700720c */ /* 0x000fc80003f45070 */
[C---:B------:R-:W-:Y:S02]  /*0110*/  ISETP.GE.U32.AND P0, PT, R6.reuse, 0x200, PT ;  /* 0x000002000600780c */ /* 0x040fe40003f06070 */
[----:B------:R-:W-:Y:S01]  /*0120*/  VIMNMX.U32 R11, PT, PT, R6, 0x200, !PT ;  /* 0x00000200060b7848 */ /* 0x000fe20007fe0000 */
[----:B0-----:R-:W0:Y:S02]  /*0130*/  MUFU.RCP R12, R12 ;  /* 0x0000000c000c7308 */ /* 0x001e240000001000 */
[----:B0-----:R-:W-:-:S06]  /*0140*/  VIADD R8, R12, 0xffffffe ;  /* 0x0ffffffe0c087836 */ /* 0x001fcc0000000000 */
[----:B------:R0:W1:Y:S02]  /*0150*/  F2I.FTZ.U32.TRUNC.NTZ R9, R8 ;  /* 0x0000000800097305 */ /* 0x000064000021f000 */
[----:B0-----:R-:W-:Y:S02]  /*0160*/  IMAD.MOV.U32 R8, RZ, RZ, RZ ;  /* 0x000000ffff087224 */ /* 0x001fe400078e00ff */
[----:B-1----:R-:W-:-:S04]  /*0170*/  IMAD.MOV R10, RZ, RZ, -R9 ;  /* 0x000000ffff0a7224 */ /* 0x002fc800078e0a09 */
[----:B------:R-:W-:Y:S01]  /*0180*/  IMAD R13, R10, R7, RZ ;  /* 0x000000070a0d7224 */ /* 0x000fe200078e02ff */
[----:B------:R-:W-:-:S03]  /*0190*/  SEL R10, RZ, 0x1, P0 ;  /* 0x00000001ff0a7807 */ /* 0x000fc60000000000 */
[----:B------:R-:W-:Y:S01]  /*01a0*/  IMAD.HI.U32 R9, R9, R13, R8 ;  /* 0x0000000d09097227 */ /* 0x000fe200078e0008 */
[----:B------:R-:W-:-:S05]  /*01b0*/  IADD3 R6, PT, PT, R11, -R6, -R10 ;  /* 0x800000060b067210 */ /* 0x000fca0007ffe80a */
[----:B------:R-:W-:-:S05]  /*01c0*/  IMAD.HI.U32 R9, R9, R6, RZ ;  /* 0x0000000609097227 */ /* 0x000fca00078e00ff */
[----:B------:R-:W-:-:S05]  /*01d0*/  IADD3 R8, PT, PT, -R9, RZ, RZ ;  /* 0x000000ff09087210 */ /* 0x000fca0007ffe1ff */
[----:B------:R-:W-:-:S05]  /*01e0*/  IMAD R6, R7, R8, R6 ;  /* 0x0000000807067224 */ /* 0x000fca00078e0206 */
[----:B------:R-:W-:-:S13]  /*01f0*/  ISETP.GE.U32.AND P0, PT, R6, R7, PT ;  /* 0x000000070600720c */ /* 0x000fda0003f06070 */
[----:B------:R-:W-:Y:S02]  /*0200*/  @P0 IMAD.IADD R6, R6, 0x1, -R7 ;  /* 0x0000000106060824 */ /* 0x000fe400078e0a07 */
[----:B------:R-:W-:-:S03]  /*0210*/  @P0 VIADD R9, R9, 0x1 ;  /* 0x0000000109090836 */ /* 0x000fc60000000000 */
[----:B------:R-:W-:-:S13]  /*0220*/  ISETP.GE.U32.AND P1, PT, R6, R7, PT ;  /* 0x000000070600720c */ /* 0x000fda0003f26070 */
[----:B------:R-:W-:Y:S01]  /*0230*/  @P1 VIADD R9, R9, 0x1 ;  /* 0x0000000109091836 */ /* 0x000fe20000000000 */
[----:B------:R-:W-:-:S04]  /*0240*/  @!P2 LOP3.LUT R9, RZ, R7, RZ, 0x33, !PT ;  /* 0x00000007ff09a212 */ /* 0x000fc800078e33ff */
[----:B------:R-:W-:-:S04]  /*0250*/  IADD3 R9, PT, PT, R10, R9, RZ ;  /* 0x000000090a097210 */ /* 0x000fc80007ffe0ff */
[C---:B------:R-:W-:Y:S02]  /*0260*/  LOP3.LUT R6, R9.reuse, 0x3, RZ, 0xc0, !PT ;  /* 0x0000000309067812 */ /* 0x040fe400078ec0ff */
[----:B------:R-:W-:Y:S02]  /*0270*/  ISETP.GE.U32.AND P1, PT, R9, 0x3, PT ;  /* 0x000000030900780c */ /* 0x000fe40003f26070 */
[----:B------:R-:W-:Y:S01]  /*0280*/  ISETP.NE.AND P0, PT, R6, 0x3, PT ;  /* 0x000000030600780c */ /* 0x000fe20003f05270 */
[----:B------:R-:W-:-:S12]  /*0290*/  IMAD.MOV.U32 R6, RZ, RZ, R0 ;  /* 0x000000ffff067224 */ /* 0x000fd800078e0000 */
[----:B------:R-:W-:Y:S05]  /*02a0*/  @!P0 BRA `(.L_x_3) ;  /* 0x0000000000348947 */ /* 0x000fea0003800000 */
[----:B------:R-:W0:Y:S01]  /*02b0*/  S2UR UR5, SR_CgaCtaId ;  /* 0x00000000000579c3 */ /* 0x000e220000008800 */
[----:B------:R-:W-:Y:S01]  /*02c0*/  VIADD R6, R9, 0x1 ;  /* 0x0000000109067836 */ /* 0x000fe20000000000 */
[----:B------:R-:W-:-:S04]  /*02d0*/  UMOV UR4, 0x400 ;  /* 0x0000040000047882 */ /* 0x000fc80000000000 */
[----:B------:R-:W-:-:S05]  /*02e0*/  LOP3.LUT R8, R6, 0x3, RZ, 0xc0, !PT ;  /* 0x0000000306087812 */ /* 0x000fca00078ec0ff */
[----:B------:R-:W-:Y:S02]  /*02f0*/  IMAD R6, R8, R7, R0 ;  /* 0x0000000708067224 */ /* 0x000fe400078e0200 */
[----:B------:R-:W-:Y:S01]  /*0300*/  IMAD.MOV R9, RZ, RZ, -R8 ;  /* 0x000000ffff097224 */ /* 0x000fe200078e0a08 */
[----:B0-----:R-:W-:-:S06]  /*0310*/  ULEA UR4, UR5, UR4, 0x18 ;  /* 0x0000000405047291 */ /* 0x001fcc000f8ec0ff */
[----:B------:R-:W-:-:S07]  /*0320*/  LEA R8, R0, UR4, 0x2 ;  /* 0x0000000400087c11 */ /* 0x000fce000f8e10ff */
.L_x_4:
[----:B------:R-:W-:Y:S01]  /*0330*/  IADD3 R9, PT, PT, R9, 0x1, RZ ;  /* 0x0000000109097810 */ /* 0x000fe20007ffe0ff */
[----:B------:R0:W-:Y:S03]  /*0340*/  STS [R8], RZ ;  /* 0x000000ff08007388 */ /* 0x0001e60000000800 */
[----:B------:R-:W-:Y:S01]  /*0350*/  ISETP.NE.AND P0, PT, R9, RZ, PT ;  /* 0x000000ff0900720c */ /* 0x000fe20003f05270 */
[----:B0-----:R-:W-:-:S12]  /*0360*/  IMAD R8, R7, 0x4, R8 ;  /* 0x0000000407087824 */ /* 0x001fd800078e0208 */
[----:B------:R-:W-:Y:S05]  /*0370*/  @P0 BRA `(.L_x_4) ;  /* 0xfffffffc00ec0947 */ /* 0x000fea000383ffff */
.L_x_3:
[----:B------:R-:W-:Y:S05]  /*0380*/  BSYNC.RECONVERGENT B1 ;  /* 0x0000000000017941 */ /* 0x000fea0003800200 */
.L_x_2:
[----:B------:R-:W-:Y:S05]  /*0390*/  @!P1 BRA `(.L_x_1) ;  /* 0x00000000003c9947 */ /* 0x000fea0003800000 */
[----:B------:R-:W0:Y:S01]  /*03a0*/  S2UR UR5, SR_CgaCtaId ;  /* 0x00000000000579c3 */ /* 0x000e220000008800 */
[----:B------:R-:W-:Y:S02]  /*03b0*/  UMOV UR4, 0x400 ;  /* 0x0000040000047882 */ /* 0x000fe40000000000 */
[----:B0-----:R-:W-:-:S06]  /*03c0*/  ULEA UR4, UR5, UR4, 0x18 ;  /* 0x0000000405047291 */ /* 0x001fcc000f8ec0ff */
[----:B------:R-:W-:-:S07]  /*03d0*/  LEA R8, R6, UR4, 0x2 ;  /* 0x0000000406087c11 */ /* 0x000fce000f8e10ff */
.L_x_5:
[C-C-:B-1----:R-:W-:Y:S01]  /*03e0*/  IMAD R9, R7.reuse, 0x4, R8.reuse ;  /* 0x0000000407097824 */ /* 0x142fe200078e0208 */
[----:B------:R0:W-:Y:S01]  /*03f0*/  STS [R8], RZ ;  /* 0x000000ff08007388 */ /* 0x0001e20000000800 */
[C-C-:B------:R-:W-:Y:S01]  /*0400*/  IMAD R10, R7.reuse, 0x8, R8.reuse ;  /* 0x00000008070a7824 */ /* 0x140fe200078e0208 */
[C---:B------:R-:W-:Y:S01]  /*0410*/  LEA R6, R7.reuse, R6, 0x2 ;  /* 0x0000000607067211 */ /* 0x040fe200078e10ff */
[C-C-:B------:R-:W-:Y:S01]  /*0420*/  IMAD R11, R7.reuse, 0xc, R8.reuse ;  /* 0x0000000c070b7824 */ /* 0x140fe200078e0208 */
[----:B------:R1:W-:Y:S02]  /*0430*/  STS [R9], RZ ;  /* 0x000000ff09007388 */ /* 0x0003e40000000800 */
[----:B------:R-:W-:Y:S02]  /*0440*/  ISETP.GE.U32.AND P0, PT, R6, 0x200, PT ;  /* 0x000002000600780c */ /* 0x000fe40003f06070 */
[----:B------:R1:W-:Y:S01]  /*0450*/  STS [R10], RZ ;  /* 0x000000ff0a007388 */ /* 0x0003e20000000800 */
[----:B0-----:R-:W-:-:S03]  /*0460*/  IMAD R8, R7, 0x10, R8 ;  /* 0x0000001007087824 */ /* 0x001fc600078e0208 */
[----:B------:R1:W-:Y:S07]  /*0470*/  STS [R11], RZ ;  /* 0x000000ff0b007388 */ /* 0x0003ee0000000800 */
[----:B------:R-:W-:Y:S05]  /*0480*/  @!P0 BRA `(.L_x_5) ;  /* 0xfffffffc00d48947 */ /* 0x000fea000383ffff */
.L_x_1:
[----:B------:R-:W-:Y:S05]  /*0490*/  BSYNC.RECONVERGENT B0 ;  /* 0x0000000000007941 */ /* 0x000fea0003800200 */
.L_x_0:
[----:B------:R-:W0:Y:S01]  /*04a0*/  LDC R17, c[0x0][0x388] ;  /* 0x0000e200ff117b82 */ /* 0x000e220000000800 */
[----:B------:R-:W2:Y:S01]  /*04b0*/  LDCU.64 UR4, c[0x0][0x380] ;  /* 0x00007000ff0477ac */ /* 0x000ea20008000a00 */
[----:B------:R-:W-:Y:S06]  /*04c0*/  BSSY.RECONVERGENT B0, `(.L_x_6) ;  /* 0x000001d000007945 */ /* 0x000fec0003800200 */
[----:B------:R-:W-:Y:S01]  /*04d0*/  BAR.SYNC.DEFER_BLOCKING 0x0 ;  /* 0x0000000000007b1d */ /* 0x000fe20000010000 */
[C---:B------:R-:W-:Y:S02]  /*04e0*/  ISETP.GT.U32.AND P0, PT, R0.reuse, 0x1ff, PT ;  /* 0x000001ff0000780c */ /* 0x040fe40003f04070 */
[----:B0-----:R-:W-:-:S13]  /*04f0*/  ISETP.GE.U32.AND P1, PT, R0, R17, PT ;  /* 0x000000110000720c */ /* 0x001fda0003f26070 */
[----:B--2---:R-:W-:Y:S05]  /*0500*/  @P1 BRA `(.L_x_7) ;  /* 0x0000000000601947 */ /* 0x004fea0003800000 */
[----:B------:R-:W0:Y:S01]  /*0510*/  S2R R7, SR_CgaCtaId ;  /* 0x0000000000077919 */ /* 0x000e220000008800 */
[----:B------:R-:W2:Y:S01]  /*0520*/  LDC R15, c[0x0][0x360] ;  /* 0x0000d800ff0f7b82 */ /* 0x000ea20000000800 */
[----:B------:R-:W-:Y:S01]  /*0530*/  MOV R6, 0x400 ;  /* 0x0000040000067802 */ /* 0x000fe20000000f00 */
[-CC-:B-1---5:R-:W-:Y:S02]  /*0540*/  IMAD R10, R5, R17.reuse, R17.reuse ;  /* 0x00000011050a7224 */ /* 0x1a2fe400078e0211 */
[----:B------:R-:W-:Y:S02]  /*0550*/  IMAD R11, R4, R17, R17 ;  /* 0x00000011040b7224 */ /* 0x000fe400078e0211 */
[----:B------:R-:W-:Y:S01]  /*0560*/  IMAD.MOV.U32 R12, RZ, RZ, R0 ;  /* 0x000000ffff0c7224 */ /* 0x000fe200078e0000 */
[----:B0-----:R-:W-:-:S07]  /*0570*/  LEA R14, R7, R6, 0x18 ;  /* 0x00000006070e7211 */ /* 0x001fce00078ec0ff */
.L_x_8:
[C---:B------:R-:W-:Y:S02]  /*0580*/  IADD3 R4, P1, P2, R12.reuse, UR4, R11 ;  /* 0x000000040c047c10 */ /* 0x040fe4000fa3e00b */
[----:B------:R-:W-:Y:S02]  /*0590*/  IADD3 R6, P3, P4, R12, UR4, R10 ;  /* 0x000000040c067c10 */ /* 0x000fe4000fc7e00a */
[----:B------:R-:W-:Y:S02]  /*05a0*/  IADD3.X R5, PT, PT, RZ, UR5, RZ, P1, P2 ;  /* 0x00000005ff057c10 */ /* 0x000fe40008fe44ff */
[----:B------:R-:W-:-:S03]  /*05b0*/  IADD3.X R7, PT, PT, RZ, UR5, RZ, P3, P4 ;  /* 0x00000005ff077c10 */ /* 0x000fc60009fe84ff */
[----:B------:R-:W3:Y:S01]  /*05c0*/  LDG.E.U8 R4, desc[UR6][R4.64] ;  /* 0x0000000604047981 */ /* 0x000ee2000c1e1100 */
[----:B0-----:R-:W-:-:S03]  /*05d0*/  IADD3 R8, P1, PT, R12, UR4, RZ ;  /* 0x000000040c087c10 */ /* 0x001fc6000ff3e0ff */
[----:B------:R-:W4:Y:S02]  /*05e0*/  LDG.E.U8 R6, desc[UR6][R6.64] ;  /* 0x0000000606067981 */ /* 0x000f24000c1e1100 */
[----:B------:R-:W-:-:S05]  /*05f0*/  IMAD.X R9, RZ, RZ, UR5, P1 ;  /* 0x00000005ff097e24 */ /* 0x000fca00088e06ff */
[----:B------:R-:W5:Y:S01]  /*0600*/  LDG.E.U8 R8, desc[UR6][R8.64] ;  /* 0x0000000608087981 */ /* 0x000f62000c1e1100 */
[----:B--2---:R-:W-:-:S05]  /*0610*/  IMAD.IADD R12, R15, 0x1, R12 ;  /* 0x000000010f0c7824 */ /* 0x004fca00078e020c */
[----:B------:R-:W-:Y:S02]  /*0620*/  ISETP.GE.U32.AND P1, PT, R12, R17, PT ;  /* 0x000000110c00720c */ /* 0x000fe40003f26070 */
[----:B---3--:R-:W-:-:S04]  /*0630*/  SHF.L.U32 R13, R4, 0x4, RZ ;  /* 0x00000004040d7819 */ /* 0x008fc800000006ff */
[----:B----4-:R-:W-:-:S05]  /*0640*/  LOP3.LUT R13, R13, 0xff, R6, 0xc8, !PT ;  /* 0x000000ff0d0d7812 */ /* 0x010fca00078ec806 */
[----:B------:R-:W-:-:S05]  /*0650*/  IMAD R13, R13, 0x8, R14 ;  /* 0x000000080d0d7824 */ /* 0x000fca00078e020e */
[----:B-----5:R0:W-:Y:S04]  /*0660*/  ATOMS.ADD RZ, [R13], R8 ;  /* 0x000000080dff738c */ /* 0x0201e80000000000 */
[----:B------:R0:W-:Y:S01]  /*0670*/  ATOMS.POPC.INC.32 RZ, [R13+URZ+0x4] ;  /* 0x000004000dff7f8c */ /* 0x0001e2000d8000ff */
[----:B------:R-:W-:Y:S05]  /*0680*/  @!P1 BRA `(.L_x_8) ;  /* 0xfffffffc00bc9947 */ /* 0x000fea000383ffff */
.L_x_7:
[----:B------:R-:W-:Y:S05]  /*0690*/  BSYNC.RECONVERGENT B0 ;  /* 0x0000000000007941 */ /* 0x000fea0003800200 */
.L_x_6:
[----:B------:R-:W-:Y:S06]  /*06a0*/  BAR.SYNC.DEFER_BLOCKING 0x0 ;  /* 0x0000000000007b1d */ /* 0x000fec0000010000 */
[----:B------:R-:W-:Y:S05]  /*06b0*/  @P0 EXIT ;  /* 0x000000000000094d */ /* 0x000fea0003800000 */
[----:B-----5:R-:W1:Y:S01]  /*06c0*/  LDC R5, c[0x0][0x360] ;  /* 0x0000d800ff057b82 */ /* 0x020e620000000800 */
[----:B------:R-:W-:Y:S01]  /*06d0*/  BSSY.RECONVERGENT B0, `(.L_x_9) ;  /* 0x0000032000007945 */ /* 0x000fe20003800200 */
[----:B-1----:R-:W1:Y:S01]  /*06e0*/  I2F.U32.RP R10, R5 ;  /* 0x00000005000a7306 */ /* 0x002e620000209000 */
[----:B------:R-:W-:Y:S01]  /*06f0*/  IMAD.IADD R4, R0, 0x1, R5 ;  /* 0x0000000100047824 */ /* 0x000fe200078e0205 */
[----:B------:R-:W-:-:S04]  /*0700*/  ISETP.NE.U32.AND P2, PT, R5, RZ, PT ;  /* 0x000000ff0500720c */ /* 0x000fc80003f45070 */
[C---:B------:R-:W-:Y:S02]  /*0710*/  ISETP.GE.U32.AND P0, PT, R4.reuse, 0x200, PT ;  /* 0x000002000400780c */ /* 0x040fe40003f06070 */
[----:B------:R-:W-:Y:S01]  /*0720*/  VIMNMX.U32 R9, PT, PT, R4, 0x200, !PT ;  /* 0x0000020004097848 */ /* 0x000fe20007fe0000 */
[----:B-1----:R-:W1:Y:S02]  /*0730*/  MUFU.RCP R10, R10 ;  /* 0x0000000a000a7308 */ /* 0x002e640000001000 */
[----:B-1----:R-:W-:-:S06]  /*0740*/  VIADD R6, R10, 0xffffffe ;  /* 0x0ffffffe0a067836 */ /* 0x002fcc0000000000 */
[----:B------:R1:W0:Y:S02]  /*0750*/  F2I.FTZ.U32.TRUNC.NTZ R7, R6 ;  /* 0x0000000600077305 */ /* 0x000224000021f000 */
[----:B-1----:R-:W-:Y:S01]  /*0760*/  IMAD.MOV.U32 R6, RZ, RZ, RZ ;  /* 0x000000ffff067224 */ /* 0x002fe200078e00ff */
[----:B0-----:R-:W-:-:S05]  /*0770*/  IADD3 R8, PT, PT, RZ, -R7, RZ ;  /* 0x80000007ff087210 */ /* 0x001fca0007ffe0ff */
[----:B------:R-:W-:Y:S01]  /*0780*/  IMAD R11, R8, R5, RZ ;  /* 0x00000005080b7224 */ /* 0x000fe200078e02ff */
[----:B------:R-:W-:-:S03]  /*0790*/  SEL R8, RZ, 0x1, P0 ;  /* 0x00000001ff087807 */ /* 0x000fc60000000000 */
[----:B------:R-:W-:Y:S01]  /*07a0*/  IMAD.HI.U32 R7, R7, R11, R6 ;  /* 0x0000000b07077227 */ /* 0x000fe200078e0006 */
[----:B------:R-:W-:-:S05]  /*07b0*/  IADD3 R4, PT, PT, R9, -R4, -R8 ;  /* 0x8000000409047210 */ /* 0x000fca0007ffe808 */
[----:B------:R-:W-:-:S04]  /*07c0*/  IMAD.HI.U32 R7, R7, R4, RZ ;  /* 0x0000000407077227 */ /* 0x000fc800078e00ff */
[----:B------:R-:W-:-:S04]  /*07d0*/  IMAD.MOV R6, RZ, RZ, -R7 ;  /* 0x000000ffff067224 */ /* 0x000fc800078e0a07 */
[----:B------:R-:W-:-:S05]  /*07e0*/  IMAD R4, R5, R6, R4 ;  /* 0x0000000605047224 */ /* 0x000fca00078e0204 */
[----:B------:R-:W-:-:S13]  /*07f0*/  ISETP.GE.U32.AND P0, PT, R4, R5, PT ;  /* 0x000000050400720c */ /* 0x000fda0003f06070 */
[----:B------:R-:W-:Y:S01]  /*0800*/  @P0 IADD3 R4, PT, PT, R4, -R5, RZ ;  /* 0x8000000504040210 */ /* 0x000fe20007ffe0ff */
[----:B------:R-:W-:-:S03]  /*0810*/  @P0 VIADD R7, R7, 0x1 ;  /* 0x0000000107070836 */ /* 0x000fc60000000000 */
[----:B------:R-:W-:-:S13]  /*0820*/  ISETP.GE.U32.AND P1, PT, R4, R5, PT ;  /* 0x000000050400720c */ /* 0x000fda0003f26070 */
[----:B------:R-:W-:Y:S01]  /*0830*/  @P1 VIADD R7, R7, 0x1 ;  /* 0x0000000107071836 */ /* 0x000fe20000000000 */
[----:B------:R-:W-:-:S05]  /*0840*/  @!P2 LOP3.LUT R7, RZ, R5, RZ, 0x33, !PT ;  /* 0x00000005ff07a212 */ /* 0x000fca00078e33ff */
[----:B------:R-:W-:-:S05]  /*0850*/  IMAD.IADD R4, R8, 0x1, R7 ;  /* 0x0000000108047824 */ /* 0x000fca00078e0207 */
[C---:B------:R-:W-:Y:S02]  /*0860*/  LOP3.LUT R6, R4.reuse, 0x3, RZ, 0xc0, !PT ;  /* 0x0000000304067812 */ /* 0x040fe400078ec0ff */
[----:B------:R-:W-:Y:S02]  /*0870*/  ISETP.GE.U32.AND P1, PT, R4, 0x3, PT ;  /* 0x000000030400780c */ /* 0x000fe40003f26070 */
[----:B------:R-:W-:-:S13]  /*0880*/  ISETP.NE.AND P0, PT, R6, 0x3, PT ;  /* 0x000000030600780c */ /* 0x000fda0003f05270 */
[----:B------:R-:W-:Y:S05]  /*0890*/  @!P0 BRA `(.L_x_10) ;  /* 0x0000000000548947 */ /* 0x000fea0003800000 */
[----:B------:R-:W0:Y:S01]  /*08a0*/  S2UR UR5, SR_CgaCtaId ;  /* 0x00000000000579c3 */ /* 0x000e220000008800 */
[----:B------:R-:W1:Y:S01]  /*08b0*/  LDCU.64 UR8, c[0x0][0x398] ;  /* 0x00007300ff0877ac */ /* 0x000e620008000a00 */
[----:B------:R-:W-:Y:S01]  /*08c0*/  IMAD.WIDE.U32 R6, R0, 0x4, R2 ;  /* 0x0000000400067825 */ /* 0x000fe200078e0002 */
[----:B------:R-:W-:Y:S01]  /*08d0*/  IADD3 R4, PT, PT, R4, 0x1, RZ ;  /* 0x0000000104047810 */ /* 0x000fe20007ffe0ff */
[----:B------:R-:W-:-:S03]  /*08e0*/  UMOV UR4, 0x400 ;  /* 0x0000040000047882 */ /* 0x000fc60000000000 */
[----:B------:R-:W-:-:S05]  /*08f0*/  LOP3.LUT R4, R4, 0x3, RZ, 0xc0, !PT ;  /* 0x0000000304047812 */ /* 0x000fca00078ec0ff */
[----:B------:R-:W-:Y:S01]  /*0900*/  IMAD.MOV R11, RZ, RZ, -R4 ;  /* 0x000000ffff0b7224 */ /* 0x000fe200078e0a04 */
[----:B-1----:R-:W-:-:S04]  /*0910*/  IADD3 R6, P0, PT, R6, UR8, RZ ;  /* 0x0000000806067c10 */ /* 0x002fc8000ff1e0ff */
[----:B------:R-:W-:Y:S01]  /*0920*/  IADD3.X R7, PT, PT, R7, UR9, RZ, P0, !PT ;  /* 0x0000000907077c10 */ /* 0x000fe200087fe4ff */
[----:B0-----:R-:W-:-:S06]  /*0930*/  ULEA UR4, UR5, UR4, 0x18 ;  /* 0x0000000405047291 */ /* 0x001fcc000f8ec0ff */
[----:B------:R-:W-:Y:S01]  /*0940*/  LEA R10, R0, UR4, 0x2 ;  /* 0x00000004000a7c11 */ /* 0x000fe2000f8e10ff */
[----:B------:R-:W-:-:S07]  /*0950*/  IMAD R0, R4, R5, R0 ;  /* 0x0000000504007224 */ /* 0x000fce00078e0200 */
.L_x_11:
[----:B0-----:R0:W1:Y:S01]  /*0960*/  LDS R13, [R10] ;  /* 0x000000000a0d7984 */ /* 0x0010620000000800 */
[----:B------:R-:W-:Y:S01]  /*0970*/  IMAD.MOV.U32 R8, RZ, RZ, R6 ;  /* 0x000000ffff087224 */ /* 0x000fe200078e0006 */
[----:B------:R-:W-:Y:S01]  /*0980*/  IADD3 R11, PT, PT, R11, 0x1, RZ ;  /* 0x000000010b0b7810 */ /* 0x000fe20007ffe0ff */
[----:B------:R-:W-:-:S03]  /*0990*/  IMAD.MOV.U32 R9, RZ, RZ, R7 ;  /* 0x000000ffff097224 */ /* 0x000fc600078e0007 */
[----:B------:R-:W-:Y:S01]  /*09a0*/  ISETP.NE.AND P0, PT, R11, RZ, PT ;  /* 0x000000ff0b00720c */ /* 0x000fe20003f05270 */
[----:B------:R-:W-:-:S04]  /*09b0*/  IMAD.WIDE.U32 R6, R5, 0x4, R8 ;  /* 0x0000000405067825 */ /* 0x000fc800078e0008 */
[----:B0-----:R-:W-:Y:S01]  /*09c0*/  IMAD R10, R5, 0x4, R10 ;  /* 0x00000004050a7824 */ /* 0x001fe200078e020a */
[----:B-1----:R0:W-:Y:S07]  /*09d0*/  STG.E desc[UR6][R8.64], R13 ;  /* 0x0000000d08007986 */ /* 0x0021ee000c101906 */
[----:B------:R-:W-:Y:S05]  /*09e0*/  @P0 BRA `(.L_x_11) ;  /* 0xfffffffc00dc0947 */ /* 0x000fea000383ffff */
.L_x_10:
[----:B------:R-:W-:Y:S05]  /*09f0*/  BSYNC.RECONVERGENT B0 ;  /* 0x0000000000007941 */ /* 0x000fea0003800200 */
.L_x_9:
[----:B------:R-:W-:Y:S05]  /*0a00*/  @!P1 EXIT ;  /* 0x000000000000994d */ /* 0x000fea0003800000 */
[----:B------:R-:W1:Y:S01]  /*0a10*/  S2UR UR5, SR_CgaCtaId ;  /* 0x00000000000579c3 */ /* 0x000e620000008800 */
[----:B------:R-:W2:Y:S01]  /*0a20*/  LDCU.64 UR8, c[0x0][0x398] ;  /* 0x00007300ff0877ac */ /* 0x000ea20008000a00 */
[C-C-:B------:R-:W-:Y:S02]  /*0a30*/  IMAD R4, R5.reuse, 0x2, R0.reuse ;  /* 0x0000000205047824 */ /* 0x140fe400078e0200 */
[----:B------:R-:W-:Y:S01]  /*0a40*/  IMAD R14, R5, 0x3, R0 ;  /* 0x00000003050e7824 */ /* 0x000fe200078e0200 */
[----:B------:R-:W-:Y:S01]  /*0a50*/  UMOV UR4, 0x400 ;  /* 0x0000040000047882 */ /* 0x000fe20000000000 */
[----:B------:R-:W-:Y:S01]  /*0a60*/  IMAD.IADD R15, R0, 0x1, R5 ;  /* 0x00000001000f7824 */ /* 0x000fe200078e0205 */
[----:B--2---:R-:W-:-:S04]  /*0a70*/  IADD3 R2, P0, PT, R2, UR8, RZ ;  /* 0x0000000802027c10 */ /* 0x004fc8000ff1e0ff */
[----:B------:R-:W-:Y:S01]  /*0a80*/  IADD3.X R3, PT, PT, R3, UR9, RZ, P0, !PT ;  /* 0x0000000903037c10 */ /* 0x000fe200087fe4ff */
[----:B-1----:R-:W-:-:S06]  /*0a90*/  ULEA UR4, UR5, UR4, 0x18 ;  /* 0x0000000405047291 */ /* 0x002fcc000f8ec0ff */
[----:B------:R-:W-:-:S07]  /*0aa0*/  LEA R16, R0, UR4, 0x2 ;  /* 0x0000000400107c11 */ /* 0x000fce000f8e10ff */
.L_x_12:
[C---:B------:R-:W-:Y:S01]  /*0ab0*/  LEA R18, R5.reuse, R16, 0x2 ;  /* 0x0000001005127211 */ /* 0x040fe200078e10ff */
[C-C-:B------:R-:W-:Y:S01]  /*0ac0*/  IMAD R20, R5.reuse, 0x8, R16.reuse ;  /* 0x0000000805147824 */ /* 0x140fe200078e0210 */
[----:B-1----:R1:W2:Y:S01]  /*0ad0*/  LDS R17, [R16] ;  /* 0x0000000010117984 */ /* 0x0022a20000000800 */
[C---:B------:R-:W-:Y:S02]  /*0ae0*/  IMAD R22, R5.reuse, 0xc, R16 ;  /* 0x0000000c05167824 */ /* 0x040fe400078e0210 */
[----:B------:R-:W-:Y:S01]  /*0af0*/  IMAD.WIDE.U32 R6, R0, 0x4, R2 ;  /* 0x0000000400067825 */ /* 0x000fe200078e0002 */
[----:B------:R-:W3:Y:S01]  /*0b00*/  LDS R19, [R18] ;  /* 0x0000000012137984 */ /* 0x000ee20000000800 */
[----:B------:R-:W-:Y:S02]  /*0b10*/  IADD3 R0, PT, PT, R5, R0, R5 ;  /* 0x0000000005007210 */ /* 0x000fe40007ffe005 */
[----:B0-----:R-:W-:Y:S01]  /*0b20*/  IMAD.WIDE.U32 R8, R15, 0x4, R2 ;  /* 0x000000040f087825 */ /* 0x001fe200078e0002 */
[----:B------:R-:W0:Y:S01]  /*0b30*/  LDS R21, [R20] ;  /* 0x0000000014157984 */ /* 0x000e220000000800 */
[----:B------:R-:W-:-:S02]  /*0b40*/  IADD3 R0, PT, PT, R5, R0, R5 ;  /* 0x0000000005007210 */ /* 0x000fc40007ffe005 */
[--C-:B------:R-:W-:Y:S01]  /*0b50*/  IMAD.WIDE.U32 R10, R4, 0x4, R2.reuse ;  /* 0x00000004040a7825 */ /* 0x100fe200078e0002 */
[----:B------:R-:W4:Y:S01]  /*0b60*/  LDS R23, [R22] ;  /* 0x0000000016177984 */ /* 0x000f220000000800 */
[----:B------:R-:W-:Y:S02]  /*0b70*/  ISETP.GE.U32.AND P0, PT, R0, 0x200, PT ;  /* 0x000002000000780c */ /* 0x000fe40003f06070 */
[----:B------:R-:W-:Y:S01]  /*0b80*/  IMAD.WIDE.U32 R12, R14, 0x4, R2 ;  /* 0x000000040e0c7825 */ /* 0x000fe200078e0002 */
[----:B------:R-:W-:-:S03]  /*0b90*/  LEA R15, R5, R15, 0x2 ;  /* 0x0000000f050f7211 */ /* 0x000fc600078e10ff */
[C---:B------:R-:W-:Y:S02]  /*0ba0*/  IMAD R4, R5.reuse, 0x4, R4 ;  /* 0x0000000405047824 */ /* 0x040fe400078e0204 */
[C---:B------:R-:W-:Y:S02]  /*0bb0*/  IMAD R14, R5.reuse, 0x4, R14 ;  /* 0x00000004050e7824 */ /* 0x040fe400078e020e */
[----:B-1----:R-:W-:Y:S01]  /*0bc0*/  IMAD R16, R5, 0x10, R16 ;  /* 0x0000001005107824 */ /* 0x002fe200078e0210 */
[----:B--2---:R1:W-:Y:S04]  /*0bd0*/  STG.E desc[UR6][R6.64], R17 ;  /* 0x0000001106007986 */ /* 0x0043e8000c101906 */
[----:B---3--:R1:W-:Y:S04]  /*0be0*/  STG.E desc[UR6][R8.64], R19 ;  /* 0x0000001308007986 */ /* 0x0083e8000c101906 */
[----:B0-----:R1:W-:Y:S04]  /*0bf0*/  STG.E desc[UR6][R10.64], R21 ;  /* 0x000000150a007986 */ /* 0x0013e8000c101906 */
[----:B----4-:R1:W-:Y:S01]  /*0c00*/  STG.E desc[UR6][R12.64], R23 ;  /* 0x000000170c007986 */ /* 0x0103e2000c101906 */
[----:B------:R-:W-:Y:S05]  /*0c10*/  @!P0 BRA `(.L_x_12) ;  /* 0xfffffffc00a48947 */ /* 0x000fea000383ffff */
[----:B------:R-:W-:Y:S05]  /*0c20*/  EXIT ;  /* 0x000000000000794d */ /* 0x000fea0003800000 */
.L_x_13:
[----:B------:R-:W-:-:S00]  /*0c30*/  BRA `(.L_x_13) ;  /* 0xfffffffc00fc7947 */ /* 0x000fc0000383ffff */
[----:B------:R-:W-:-:S00]  /*0c40*/  NOP ;  /* 0x0000000000007918 */ /* 0x000fc00000000000 */
        /* <DEDUP_REMOVED lines=11> */
.L_x_14:


//--------------------- .nv.shared._Z3runPhjjPjS0_ --------------------------
	.section	.nv.shared._Z3runPhjjPjS0_,"aw",@nobits
	.sectionflags	@""
	.align	4
.nv.shared._Z3runPhjjPjS0_:
	.zero		3072


//--------------------- .nv.shared.reserved.0     --------------------------
	.section	.nv.shared.reserved.0,"aw",@nobits
	.weak		__nv_reservedSMEM_offset_0_alias
	.size		__nv_reservedSMEM_offset_0_alias, 0, 64
	.other		__nv_reservedSMEM_offset_0_alias,@"STO_CUDA_RESERVED_SHARED STV_DEFAULT"
__nv_reservedSMEM_offset_0_alias:
	.zero		0
	.zero		64


//--------------------- .nv.constant0._Z3runPhjjPjS0_ --------------------------
	.section	.nv.constant0._Z3runPhjjPjS0_,"a",@progbits
	.sectionflags	@""
	.align	4
.nv.constant0._Z3runPhjjPjS0_:
	.zero		928


//--------------------- SYMBOLS --------------------------

	.type		.nv.reservedSmem.offset0,@object
	.size		.nv.reservedSmem.offset0,0x4
	.type		.nv.reservedSmem.cap,@object
	.size		.nv.reservedSmem.cap,0x4
